	.headerflags	@"EF_CUDA_TEXMODE_UNIFIED EF_CUDA_64BIT_ADDRESS EF_CUDA_ACCELERATORS EF_CUDA_SM90 EF_CUDA_VIRTUAL_SM(EF_CUDA_SM90)"
	.elftype	@"ET_EXEC"


//--------------------- .nv.info                  --------------------------
	.section	.nv.info,"",@"SHT_CUDA_INFO"
	.align	4


	//----- nvinfo : EIATTR_REGCOUNT
	.align		4
        /*0000*/ 	.byte	0x04, 0x2f
        /*0002*/ 	.short	(.L_2 - .L_1)
	.align		4
.L_1:
        /*0004*/ 	.word	index@(triton_per_fused__native_batch_norm_legit_4)
        /*0008*/ 	.word	0x0000001c


	//----- nvinfo : EIATTR_MIN_STACK_SIZE
	.align		4
.L_2:
        /*000c*/ 	.byte	0x04, 0x12
        /*000e*/ 	.short	(.L_4 - .L_3)
	.align		4
.L_3:
        /*0010*/ 	.word	index@(triton_per_fused__native_batch_norm_legit_4)
        /*0014*/ 	.word	0x00000000


	//----- nvinfo : EIATTR_FRAME_SIZE
	.align		4
.L_4:
        /*0018*/ 	.byte	0x04, 0x11
        /*001a*/ 	.short	(.L_6 - .L_5)
	.align		4
.L_5:
        /*001c*/ 	.word	index@(triton_per_fused__native_batch_norm_legit_4)
        /*0020*/ 	.word	0x00000000


	//----- nvinfo : EIATTR_MIN_STACK_SIZE
	.align		4
.L_6:
        /*0024*/ 	.byte	0x04, 0x12
        /*0026*/ 	.short	(.L_8 - .L_7)
	.align		4
.L_7:
        /*0028*/ 	.word	index@(triton_per_fused__native_batch_norm_legit_4)
        /*002c*/ 	.word	0x00000000
.L_8:


//--------------------- .nv.info.triton_per_fused__native_batch_norm_legit_4 --------------------------
	.section	.nv.info.triton_per_fused__native_batch_norm_legit_4,"",@"SHT_CUDA_INFO"
	.sectionflags	@""
	.align	4


	//----- nvinfo : EIATTR_CUDA_API_VERSION
	.align		4
        /*0000*/ 	.byte	0x04, 0x37
        /*0002*/ 	.short	(.L_10 - .L_9)
.L_9:
        /*0004*/ 	.word	0x0000007c


	//----- nvinfo : EIATTR_KPARAM_INFO
	.align		4
.L_10:
        /*0008*/ 	.byte	0x04, 0x17
        /*000a*/ 	.short	(.L_12 - .L_11)
.L_11:
        /*000c*/ 	.word	0x00000000
        /*0010*/ 	.short	0x0004
        /*0012*/ 	.short	0x001c
        /*0014*/ 	.byte	0x00, 0xf0, 0x11, 0x00


	//----- nvinfo : EIATTR_KPARAM_INFO
	.align		4
.L_12:
        /*0018*/ 	.byte	0x04, 0x17
        /*001a*/ 	.short	(.L_14 - .L_13)
.L_13:
        /*001c*/ 	.word	0x00000000
        /*0020*/ 	.short	0x0003
        /*0022*/ 	.short	0x0018
        /*0024*/ 	.byte	0x00, 0xf0, 0x11, 0x00


	//----- nvinfo : EIATTR_KPARAM_INFO
	.align		4
.L_14:
        /*0028*/ 	.byte	0x04, 0x17
        /*002a*/ 	.short	(.L_16 - .L_15)
.L_15:
        /*002c*/ 	.word	0x00000000
        /*0030*/ 	.short	0x0002
        /*0032*/ 	.short	0x0010
        /*0034*/ 	.byte	0x00, 0xf4, 0x21, 0x00


	//----- nvinfo : EIATTR_KPARAM_INFO
	.align		4
.L_16:
        /*0038*/ 	.byte	0x04, 0x17
        /*003a*/ 	.short	(.L_18 - .L_17)
.L_17:
        /*003c*/ 	.word	0x00000000
        /*0040*/ 	.short	0x0001
        /*0042*/ 	.short	0x0008
        /*0044*/ 	.byte	0x00, 0xf4, 0x21, 0x00


	//----- nvinfo : EIATTR_KPARAM_INFO
	.align		4
.L_18:
        /*0048*/ 	.byte	0x04, 0x17
        /*004a*/ 	.short	(.L_20 - .L_19)
.L_19:
        /*004c*/ 	.word	0x00000000
        /*0050*/ 	.short	0x0000
        /*0052*/ 	.short	0x0000
        /*0054*/ 	.byte	0x00, 0xf4, 0x21, 0x00


	//----- nvinfo : EIATTR_SPARSE_MMA_MASK
	.align		4
.L_20:
        /*0058*/ 	.byte	0x03, 0x50
        /*005a*/ 	.short	0x0000


	//----- nvinfo : EIATTR_MAXREG_COUNT
	.align		4
        /*005c*/ 	.byte	0x03, 0x1b
        /*005e*/ 	.short	0x00ff


	//----- nvinfo : EIATTR_COOP_GROUP_MASK_REGIDS
	.align		4
        /*0060*/ 	.byte	0x04, 0x29
        /*0062*/ 	.short	(.L_22 - .L_21)


	//   ....[0]....
.L_21:
        /*0064*/ 	.word	0xffffffff


	//   ....[1]....
        /*0068*/ 	.word	0xffffffff


	//   ....[2]....
        /*006c*/ 	.word	0xffffffff


	//   ....[3]....
        /*0070*/ 	.word	0xffffffff


	//   ....[4]....
        /*0074*/ 	.word	0xffffffff


	//   ....[5]....
        /*0078*/ 	.word	0xffffffff


	//   ....[6]....
        /*007c*/ 	.word	0xffffffff


	//   ....[7]....
        /*0080*/ 	.word	0xffffffff


	//   ....[8]....
        /*0084*/ 	.word	0xffffffff


	//   ....[9]....
        /*0088*/ 	.word	0xffffffff


	//   ....[10]....
        /*008c*/ 	.word	0xffffffff


	//   ....[11]....
        /*0090*/ 	.word	0xffffffff


	//   ....[12]....
        /*0094*/ 	.word	0xffffffff


	//   ....[13]....
        /*0098*/ 	.word	0xffffffff


	//   ....[14]....
        /*009c*/ 	.word	0xffffffff


	//   ....[15]....
        /*00a0*/ 	.word	0xffffffff


	//   ....[16]....
        /*00a4*/ 	.word	0xffffffff


	//   ....[17]....
        /*00a8*/ 	.word	0xffffffff


	//   ....[18]....
        /*00ac*/ 	.word	0xffffffff


	//   ....[19]....
        /*00b0*/ 	.word	0xffffffff


	//----- nvinfo : EIATTR_COOP_GROUP_INSTR_OFFSETS
	.align		4
.L_22:
        /*00b4*/ 	.byte	0x04, 0x28
        /*00b6*/ 	.short	(.L_24 - .L_23)


	//   ....[0]....
.L_23:
        /*00b8*/ 	.word	0x00000240


	//   ....[1]....
        /*00bc*/ 	.word	0x00000260


	//   ....[2]....
        /*00c0*/ 	.word	0x00000270


	//   ....[3]....
        /*00c4*/ 	.word	0x00000280


	//   ....[4]....
        /*00c8*/ 	.word	0x000002b0


	//   ....[5]....
        /*00cc*/ 	.word	0x000002e0


	//   ....[6]....
        /*00d0*/ 	.word	0x00000310


	//   ....[7]....
        /*00d4*/ 	.word	0x00000340


	//   ....[8]....
        /*00d8*/ 	.word	0x00000410


	//   ....[9]....
        /*00dc*/ 	.word	0x00000430


	//   ....[10]....
        /*00e0*/ 	.word	0x00000530


	//   ....[11]....
        /*00e4*/ 	.word	0x00000570


	//   ....[12]....
        /*00e8*/ 	.word	0x00000590


	//   ....[13]....
        /*00ec*/ 	.word	0x000005a0


	//   ....[14]....
        /*00f0*/ 	.word	0x00000640


	//   ....[15]....
        /*00f4*/ 	.word	0x00000650


	//   ....[16]....
        /*00f8*/ 	.word	0x00000660


	//   ....[17]....
        /*00fc*/ 	.word	0x00000670


	//   ....[18]....
        /*0100*/ 	.word	0x00000780


	//   ....[19]....
        /*0104*/ 	.word	0x000007b0


	//----- nvinfo : EIATTR_EXIT_INSTR_OFFSETS
	.align		4
.L_24:
        /*0108*/ 	.byte	0x04, 0x1c
        /*010a*/ 	.short	(.L_26 - .L_25)


	//   ....[0]....
.L_25:
        /*010c*/ 	.word	0x00000900


	//   ....[1]....
        /*0110*/ 	.word	0x00000930


	//----- nvinfo : EIATTR_REQNTID
	.align		4
.L_26:
        /*0114*/ 	.byte	0x04, 0x10
        /*0116*/ 	.short	(.L_28 - .L_27)
.L_27:
        /*0118*/ 	.word	0x00000080
        /*011c*/ 	.word	0x00000001
        /*0120*/ 	.word	0x00000001


	//----- nvinfo : EIATTR_CBANK_PARAM_SIZE
	.align		4
.L_28:
        /*0124*/ 	.byte	0x03, 0x19
        /*0126*/ 	.short	0x0020


	//----- nvinfo : EIATTR_PARAM_CBANK
	.align		4
        /*0128*/ 	.byte	0x04, 0x0a
        /*012a*/ 	.short	(.L_30 - .L_29)
	.align		4
.L_29:
        /*012c*/ 	.word	index@(.nv.constant0.triton_per_fused__native_batch_norm_legit_4)
        /*0130*/ 	.short	0x0210
        /*0132*/ 	.short	0x0020


	//----- nvinfo : EIATTR_SW_WAR
	.align		4
.L_30:
        /*0134*/ 	.byte	0x04, 0x36
        /*0136*/ 	.short	(.L_32 - .L_31)
.L_31:
        /*0138*/ 	.word	0x00000008
.L_32:


//--------------------- .nv.callgraph             --------------------------
	.section	.nv.callgraph,"",@"SHT_CUDA_CALLGRAPH"
	.align	4
	.sectionentsize	8
	.align		4
        /*0000*/ 	.word	0x00000000
	.align		4
        /*0004*/ 	.word	0xffffffff
	.align		4
        /*0008*/ 	.word	0x00000000
	.align		4
        /*000c*/ 	.word	0xfffffffe
	.align		4
        /*0010*/ 	.word	0x00000000
	.align		4
        /*0014*/ 	.word	0xfffffffd
	.align		4
        /*0018*/ 	.word	0x00000000
	.align		4
        /*001c*/ 	.word	0xfffffffc


//--------------------- .nv.constant4             --------------------------
	.section	.nv.constant4,"a",@progbits
	.align	8
	.align		8
.nv.constant4:
        /*0000*/ 	.dword	_$_str


//--------------------- .text.triton_per_fused__native_batch_norm_legit_4 --------------------------
	.section	.text.triton_per_fused__native_batch_norm_legit_4,"ax",@progbits
	.sectionflags	@"SHF_BARRIERS=1"
	.align	128
        .global         triton_per_fused__native_batch_norm_legit_4
        .type           triton_per_fused__native_batch_norm_legit_4,@function
        .size           triton_per_fused__native_batch_norm_legit_4,(.L_x_1 - triton_per_fused__native_batch_norm_legit_4)
        .other          triton_per_fused__native_batch_norm_legit_4,@"STO_CUDA_ENTRY STV_DEFAULT"
triton_per_fused__native_batch_norm_legit_4:
.text.triton_per_fused__native_batch_norm_legit_4:
[----:B------:R-:W0:Y:S02]  /*0000*/  LDC R1, c[0x0][0x28] ;  /* 0x00000a00ff017b82 */ /* 0x000e240000000800 */
[----:B------:R-:W1:Y:S01]  /*0010*/  S2R R0, SR_CTAID.X ;  /* 0x0000000000007919 */ /* 0x000e620000002500 */
[----:B------:R-:W2:Y:S01]  /*0020*/  LDC.64 R6, c[0x0][0x218] ;  /* 0x00008600ff067b82 */ /* 0x000ea20000000a00 */
[----:B------:R-:W-:Y:S01]  /*0030*/  ULDC.64 UR6, c[0x0][0x208] ;  /* 0x0000820000067ab9 */ /* 0x000fe20000000a00 */
[----:B------:R-:W3:Y:S01]  /*0040*/  S2R R3, SR_TID.X ;  /* 0x0000000000037919 */ /* 0x000ee20000002100 */
[----:B-1----:R-:W-:Y:S01]  /*0050*/  IMAD.SHL.U32 R0, R0, 0x20, RZ ;  /* 0x0000002000007824 */ /* 0x002fe200078e00ff */
[C---:B---3--:R-:W-:Y:S01]  /*0060*/  SHF.L.U32 R9, R3.reuse, 0x2, RZ ;  /* 0x0000000203097819 */ /* 0x048fe200000006ff */
[----:B------:R-:W-:-:S03]  /*0070*/  IMAD.SHL.U32 R5, R3, 0x20, RZ ;  /* 0x0000002003057824 */ /* 0x000fc600078e00ff */
[----:B------:R-:W-:Y:S02]  /*0080*/  LOP3.LUT R4, R0, 0x1c, R9, 0xf8, !PT ;  /* 0x0000001c00047812 */ /* 0x000fe400078ef809 */
[----:B------:R-:W-:Y:S02]  /*0090*/  LOP3.LUT R5, R5, 0xf00, RZ, 0xc0, !PT ;  /* 0x00000f0005057812 */ /* 0x000fe400078ec0ff */
[----:B------:R-:W-:Y:S02]  /*00a0*/  SHF.R.S32.HI R11, RZ, 0x1f, R4 ;  /* 0x0000001fff0b7819 */ /* 0x000fe40000011404 */
[----:B------:R-:W-:Y:S02]  /*00b0*/  ISETP.GE.AND P1, PT, R4, 0x400, PT ;  /* 0x000004000400780c */ /* 0x000fe40003f26270 */
[----:B------:R-:W-:-:S04]  /*00c0*/  LEA.HI R11, R11, R4, RZ, 0x8 ;  /* 0x000000040b0b7211 */ /* 0x000fc800078f40ff */
[C---:B------:R-:W-:Y:S02]  /*00d0*/  LOP3.LUT R10, R11.reuse, 0xffffff00, RZ, 0xc0, !PT ;  /* 0xffffff000b0a7812 */ /* 0x040fe400078ec0ff */
[----:B------:R-:W-:Y:S02]  /*00e0*/  SHF.L.U32 R11, R11, 0x4, RZ ;  /* 0x000000040b0b7819 */ /* 0x000fe400000006ff */
[----:B------:R-:W-:Y:S02]  /*00f0*/  IADD3 R10, R5, R4, -R10 ;  /* 0x00000004050a7210 */ /* 0x000fe40007ffe80a */
[----:B------:R-:W-:Y:S02]  /*0100*/  CS2R R4, SRZ ;  /* 0x0000000000047805 */ /* 0x000fe4000001ff00 */
[----:B------:R-:W-:-:S05]  /*0110*/  LOP3.LUT R11, R11, 0xfffff000, RZ, 0xc0, !PT ;  /* 0xfffff0000b0b7812 */ /* 0x000fca00078ec0ff */
[----:B------:R-:W-:-:S04]  /*0120*/  IMAD.IADD R11, R11, 0x1, R10 ;  /* 0x000000010b0b7824 */ /* 0x000fc800078e020a */
[----:B--2---:R-:W-:Y:S01]  /*0130*/  IMAD.WIDE R16, R11, 0x4, R6 ;  /* 0x000000040b107825 */ /* 0x004fe200078e0206 */
[----:B------:R-:W-:-:S06]  /*0140*/  CS2R R6, SRZ ;  /* 0x0000000000067805 */ /* 0x000fcc000001ff00 */
[----:B------:R-:W2:Y:S01]  /*0150*/  @!P1 LDG.E.128 R4, desc[UR6][R16.64] ;  /* 0x0000000610049981 */ /* 0x000ea2000c1e1d00 */
[----:B------:R-:W1:Y:S01]  /*0160*/  S2UR UR5, SR_CgaCtaId ;  /* 0x00000000000579c3 */ /* 0x000e620000008800 */
[C---:B------:R-:W-:Y:S01]  /*0170*/  LOP3.LUT P3, RZ, R3.reuse, 0x18, RZ, 0xc0, !PT ;  /* 0x0000001803ff7812 */ /* 0x040fe2000786c0ff */
[----:B------:R-:W-:Y:S01]  /*0180*/  UMOV UR4, 0x400 ;  /* 0x0000040000047882 */ /* 0x000fe20000000000 */
[C---:B------:R-:W-:Y:S02]  /*0190*/  ISETP.GE.AND P2, PT, R3.reuse, 0x80, PT ;  /* 0x000000800300780c */ /* 0x040fe40003f46270 */
[----:B------:R-:W-:-:S04]  /*01a0*/  LOP3.LUT P0, RZ, R3, 0x3, RZ, 0xc0, !PT ;  /* 0x0000000303ff7812 */ /* 0x000fc8000780c0ff */
[----:B------:R-:W-:Y:S01]  /*01b0*/  ISETP.LT.AND P0, PT, R3, 0x80, !P0 ;  /* 0x000000800300780c */ /* 0x000fe20004701270 */
[----:B-1----:R-:W-:Y:S01]  /*01c0*/  UPRMT UR4, UR5, 0x654, UR4 ;  /* 0x0000065405047896 */ /* 0x002fe20008000004 */
[----:B--2---:R-:W-:Y:S02]  /*01d0*/  SEL R11, R4, RZ, !P1 ;  /* 0x000000ff040b7207 */ /* 0x004fe40004800000 */
[----:B------:R-:W-:Y:S02]  /*01e0*/  SEL R12, R5, RZ, !P1 ;  /* 0x000000ff050c7207 */ /* 0x000fe40004800000 */
[----:B------:R-:W-:Y:S02]  /*01f0*/  SEL R13, R6, RZ, !P1 ;  /* 0x000000ff060d7207 */ /* 0x000fe40004800000 */
[----:B------:R-:W-:Y:S02]  /*0200*/  SEL R14, R7, RZ, !P1 ;  /* 0x000000ff070e7207 */ /* 0x000fe40004800000 */
[----:B------:R-:W-:-:S02]  /*0210*/  FSEL R4, R11, RZ, !P1 ;  /* 0x000000ff0b047208 */ /* 0x000fc40004800000 */
[----:B------:R-:W-:Y:S02]  /*0220*/  FSEL R5, R12, RZ, !P1 ;  /* 0x000000ff0c057208 */ /* 0x000fe40004800000 */
[----:B------:R-:W-:Y:S01]  /*0230*/  FSEL R6, R13, RZ, !P1 ;  /* 0x000000ff0d067208 */ /* 0x000fe20004800000 */
[----:B------:R-:W1:Y:S01]  /*0240*/  SHFL.BFLY PT, R15, R4, 0x10, 0x1f ;  /* 0x0e001f00040f7f89 */ /* 0x000e6200000e0000 */
[----:B------:R-:W-:-:S03]  /*0250*/  FSEL R7, R14, RZ, !P1 ;  /* 0x000000ff0e077208 */ /* 0x000fc60004800000 */
[----:B------:R-:W2:Y:S04]  /*0260*/  SHFL.BFLY PT, R10, R5, 0x10, 0x1f ;  /* 0x0e001f00050a7f89 */ /* 0x000ea800000e0000 */
[----:B------:R-:W3:Y:S04]  /*0270*/  SHFL.BFLY PT, R17, R6, 0x10, 0x1f ;  /* 0x0e001f0006117f89 */ /* 0x000ee800000e0000 */
[----:B------:R-:W4:Y:S01]  /*0280*/  SHFL.BFLY PT, R22, R7, 0x10, 0x1f ;  /* 0x0e001f0007167f89 */ /* 0x000f2200000e0000 */
[----:B-1----:R-:W-:Y:S01]  /*0290*/  FADD R16, R4, R15 ;  /* 0x0000000f04107221 */ /* 0x002fe20000000000 */
[----:B--2---:R-:W-:-:S04]  /*02a0*/  FADD R18, R5, R10 ;  /* 0x0000000a05127221 */ /* 0x004fc80000000000 */
[----:B------:R-:W1:Y:S01]  /*02b0*/  SHFL.BFLY PT, R19, R16, 0x8, 0x1f ;  /* 0x0d001f0010137f89 */ /* 0x000e6200000e0000 */
[----:B------:R-:W-:Y:S01]  /*02c0*/  SHF.R.U32.HI R10, RZ, 0x5, R3 ;  /* 0x00000005ff0a7819 */ /* 0x000fe20000011603 */
[----:B---3--:R-:W-:Y:S02]  /*02d0*/  FADD R20, R6, R17 ;  /* 0x0000001106147221 */ /* 0x008fe40000000000 */
[----:B------:R-:W2:Y:S01]  /*02e0*/  SHFL.BFLY PT, R21, R18, 0x8, 0x1f ;  /* 0x0d001f0012157f89 */ /* 0x000ea200000e0000 */
[----:B------:R-:W-:Y:S01]  /*02f0*/  LOP3.LUT R17, R9, 0x1c, RZ, 0xc0, !PT ;  /* 0x0000001c09117812 */ /* 0x000fe200078ec0ff */
[----:B----4-:R-:W-:Y:S02]  /*0300*/  FADD R22, R7, R22 ;  /* 0x0000001607167221 */ /* 0x010fe40000000000 */
[----:B------:R-:W3:Y:S01]  /*0310*/  SHFL.BFLY PT, R23, R20, 0x8, 0x1f ;  /* 0x0d001f0014177f89 */ /* 0x000ee200000e0000 */
[----:B------:R-:W-:Y:S01]  /*0320*/  SGXT.U32 R10, R10, 0x2 ;  /* 0x000000020a0a781a */ /* 0x000fe20000000000 */
[----:B------:R-:W-:-:S02]  /*0330*/  IMAD.SHL.U32 R15, R17, 0x10, RZ ;  /* 0x00000010110f7824 */ /* 0x000fc400078e00ff */
[----:B------:R-:W4:Y:S01]  /*0340*/  SHFL.BFLY PT, R5, R22, 0x8, 0x1f ;  /* 0x0d001f0016057f89 */ /* 0x000f2200000e0000 */
[----:B------:R-:W-:Y:S01]  /*0350*/  SHF.L.U32 R4, R10, 0x2, RZ ;  /* 0x000000020a047819 */ /* 0x000fe200000006ff */
[----:B-1----:R-:W-:-:S03]  /*0360*/  FADD R19, R16, R19 ;  /* 0x0000001310137221 */ /* 0x002fc60000000000 */
[----:B------:R-:W-:Y:S01]  /*0370*/  LOP3.LUT R16, R15, R4, RZ, 0xfc, !PT ;  /* 0x000000040f107212 */ /* 0x000fe200078efcff */
[----:B--2---:R-:W-:-:S04]  /*0380*/  FADD R21, R18, R21 ;  /* 0x0000001512157221 */ /* 0x004fc80000000000 */
[----:B------:R-:W-:Y:S01]  /*0390*/  @!P3 STS [R16+UR4], R19 ;  /* 0x000000131000b988 */ /* 0x000fe20008000804 */
[----:B---3--:R-:W-:-:S03]  /*03a0*/  FADD R23, R20, R23 ;  /* 0x0000001714177221 */ /* 0x008fc60000000000 */
[----:B------:R-:W-:Y:S01]  /*03b0*/  @!P3 STS [R16+UR4+0x10], R21 ;  /* 0x000010151000b988 */ /* 0x000fe20008000804 */
[----:B----4-:R-:W-:-:S03]  /*03c0*/  FADD R7, R22, R5 ;  /* 0x0000000516077221 */ /* 0x010fc60000000000 */
[----:B------:R-:W-:Y:S04]  /*03d0*/  @!P3 STS [R16+UR4+0x20], R23 ;  /* 0x000020171000b988 */ /* 0x000fe80008000804 */
[----:B------:R-:W-:Y:S01]  /*03e0*/  @!P3 STS [R16+UR4+0x30], R7 ;  /* 0x000030071000b988 */ /* 0x000fe20008000804 */
[----:B------:R-:W-:Y:S06]  /*03f0*/  BAR.SYNC.DEFER_BLOCKING 0x0 ;  /* 0x0000000000007b1d */ /* 0x000fec0000010000 */
[----:B------:R-:W1:Y:S04]  /*0400*/  @!P2 LDS R8, [R9+UR4] ;  /* 0x000000040908a984 */ /* 0x000e680008000800 */
[----:B-1----:R-:W1:Y:S02]  /*0410*/  SHFL.BFLY PT, R5, R8, 0x2, 0x1f ;  /* 0x0c401f0008057f89 */ /* 0x002e6400000e0000 */
[----:B-1----:R-:W-:-:S05]  /*0420*/  FADD R18, R8, R5 ;  /* 0x0000000508127221 */ /* 0x002fca0000000000 */
[----:B------:R-:W1:Y:S02]  /*0430*/  SHFL.BFLY PT, R5, R18, 0x1, 0x1f ;  /* 0x0c201f0012057f89 */ /* 0x000e6400000e0000 */
[----:B-1----:R-:W-:-:S05]  /*0440*/  FADD R20, R18, R5 ;  /* 0x0000000512147221 */ /* 0x002fca0000000000 */
[----:B------:R-:W-:Y:S01]  /*0450*/  @P0 STS [R9+UR4], R20 ;  /* 0x0000001409000988 */ /* 0x000fe20008000804 */
[----:B------:R-:W-:Y:S06]  /*0460*/  BAR.SYNC.DEFER_BLOCKING 0x0 ;  /* 0x0000000000007b1d */ /* 0x000fec0000010000 */
[----:B------:R-:W1:Y:S04]  /*0470*/  LDS R4, [R15+UR4] ;  /* 0x000000040f047984 */ /* 0x000e680008000800 */
[----:B------:R-:W2:Y:S04]  /*0480*/  LDS R5, [R15+UR4+0x10] ;  /* 0x000010040f057984 */ /* 0x000ea80008000800 */
[----:B------:R-:W3:Y:S04]  /*0490*/  LDS R6, [R15+UR4+0x20] ;  /* 0x000020040f067984 */ /* 0x000ee80008000800 */
[----:B------:R-:W4:Y:S01]  /*04a0*/  LDS R7, [R15+UR4+0x30] ;  /* 0x000030040f077984 */ /* 0x000f220008000800 */
[----:B-1----:R-:W-:-:S04]  /*04b0*/  FFMA R11, R4, -0.0625, R11 ;  /* 0xbd800000040b7823 */ /* 0x002fc8000000000b */
[----:B------:R-:W-:Y:S01]  /*04c0*/  FMUL R11, R11, R11 ;  /* 0x0000000b0b0b7220 */ /* 0x000fe20000400000 */
[----:B--2---:R-:W-:Y:S01]  /*04d0*/  FFMA R12, R5, -0.0625, R12 ;  /* 0xbd800000050c7823 */ /* 0x004fe2000000000c */
[----:B---3--:R-:W-:-:S03]  /*04e0*/  FFMA R13, R6, -0.0625, R13 ;  /* 0xbd800000060d7823 */ /* 0x008fc6000000000d */
[----:B------:R-:W-:Y:S01]  /*04f0*/  FSEL R11, R11, RZ, !P1 ;  /* 0x000000ff0b0b7208 */ /* 0x000fe20004800000 */
[----:B------:R-:W-:Y:S01]  /*0500*/  FMUL R12, R12, R12 ;  /* 0x0000000c0c0c7220 */ /* 0x000fe20000400000 */
[----:B----4-:R-:W-:Y:S01]  /*0510*/  FFMA R14, R7, -0.0625, R14 ;  /* 0xbd800000070e7823 */ /* 0x010fe2000000000e */
[----:B------:R-:W-:Y:S02]  /*0520*/  FMUL R13, R13, R13 ;  /* 0x0000000d0d0d7220 */ /* 0x000fe40000400000 */
[----:B------:R-:W1:Y:S01]  /*0530*/  SHFL.BFLY PT, R8, R11, 0x10, 0x1f ;  /* 0x0e001f000b087f89 */ /* 0x000e6200000e0000 */
[----:B------:R-:W-:Y:S01]  /*0540*/  FSEL R12, R12, RZ, !P1 ;  /* 0x000000ff0c0c7208 */ /* 0x000fe20004800000 */
[----:B------:R-:W-:Y:S01]  /*0550*/  FMUL R14, R14, R14 ;  /* 0x0000000e0e0e7220 */ /* 0x000fe20000400000 */
[----:B------:R-:W-:-:S03]  /*0560*/  FSEL R13, R13, RZ, !P1 ;  /* 0x000000ff0d0d7208 */ /* 0x000fc60004800000 */
[----:B------:R-:W2:Y:S01]  /*0570*/  SHFL.BFLY PT, R19, R12, 0x10, 0x1f ;  /* 0x0e001f000c137f89 */ /* 0x000ea200000e0000 */
[----:B------:R-:W-:-:S03]  /*0580*/  FSEL R14, R14, RZ, !P1 ;  /* 0x000000ff0e0e7208 */ /* 0x000fc60004800000 */
[----:B------:R-:W3:Y:S04]  /*0590*/  SHFL.BFLY PT, R22, R13, 0x10, 0x1f ;  /* 0x0e001f000d167f89 */ /* 0x000ee800000e0000 */
[----:B------:R-:W4:Y:S01]  /*05a0*/  SHFL.BFLY PT, R21, R14, 0x10, 0x1f ;  /* 0x0e001f000e157f89 */ /* 0x000f2200000e0000 */
[----:B-1----:R-:W-:Y:S01]  /*05b0*/  FADD R18, R11, R8 ;  /* 0x000000080b127221 */ /* 0x002fe20000000000 */
[----:B------:R-:W-:-:S05]  /*05c0*/  IADD3 R8, R15, UR4, RZ ;  /* 0x000000040f087c10 */ /* 0x000fca000fffe0ff */
[----:B------:R-:W-:Y:S01]  /*05d0*/  IMAD R17, R17, -0xc, R8 ;  /* 0xfffffff411117824 */ /* 0x000fe200078e0208 */
[----:B------:R-:W-:Y:S01]  /*05e0*/  BAR.SYNC.DEFER_BLOCKING 0x0 ;  /* 0x0000000000007b1d */ /* 0x000fe20000010000 */
[----:B--2---:R-:W-:Y:S01]  /*05f0*/  FADD R20, R12, R19 ;  /* 0x000000130c147221 */ /* 0x004fe20000000000 */
[----:B------:R-:W-:Y:S01]  /*0600*/  LOP3.LUT R8, R3, 0x1f, RZ, 0xc0, !PT ;  /* 0x0000001f03087812 */ /* 0x000fe200078ec0ff */
[----:B---3--:R-:W-:-:S03]  /*0610*/  FADD R22, R13, R22 ;  /* 0x000000160d167221 */ /* 0x008fc60000000000 */
[----:B------:R-:W-:Y:S01]  /*0620*/  LEA R11, R8, UR4, 0x2 ;  /* 0x00000004080b7c11 */ /* 0x000fe2000f8e10ff */
[----:B----4-:R-:W-:Y:S01]  /*0630*/  FADD R24, R14, R21 ;  /* 0x000000150e187221 */ /* 0x010fe20000000000 */
[----:B------:R-:W1:Y:S04]  /*0640*/  SHFL.BFLY PT, R19, R18, 0x8, 0x1f ;  /* 0x0d001f0012137f89 */ /* 0x000e6800000e0000 */
[----:B------:R-:W2:Y:S04]  /*0650*/  SHFL.BFLY PT, R21, R20, 0x8, 0x1f ;  /* 0x0d001f0014157f89 */ /* 0x000ea800000e0000 */
[----:B------:R-:W3:Y:S04]  /*0660*/  SHFL.BFLY PT, R23, R22, 0x8, 0x1f ;  /* 0x0d001f0016177f89 */ /* 0x000ee800000e0000 */
[----:B------:R-:W4:Y:S04]  /*0670*/  SHFL.BFLY PT, R25, R24, 0x8, 0x1f ;  /* 0x0d001f0018197f89 */ /* 0x000f2800000e0000 */
[----:B------:R-:W-:Y:S01]  /*0680*/  STS.128 [R17], R4 ;  /* 0x0000000411007388 */ /* 0x000fe20000000c00 */
[----:B------:R-:W-:Y:S01]  /*0690*/  BAR.SYNC.DEFER_BLOCKING 0x0 ;  /* 0x0000000000007b1d */ /* 0x000fe20000010000 */
[----:B-1----:R-:W-:Y:S01]  /*06a0*/  FADD R19, R18, R19 ;  /* 0x0000001312137221 */ /* 0x002fe20000000000 */
[----:B--2---:R-:W-:Y:S01]  /*06b0*/  FADD R21, R20, R21 ;  /* 0x0000001514157221 */ /* 0x004fe20000000000 */
[----:B---3--:R-:W-:Y:S01]  /*06c0*/  FADD R23, R22, R23 ;  /* 0x0000001716177221 */ /* 0x008fe20000000000 */
[----:B----4-:R-:W-:-:S02]  /*06d0*/  FADD R25, R24, R25 ;  /* 0x0000001918197221 */ /* 0x010fc40000000000 */
[----:B------:R-:W-:Y:S02]  /*06e0*/  LDS R8, [R11] ;  /* 0x000000000b087984 */ /* 0x000fe40000000800 */
[----:B------:R-:W-:Y:S06]  /*06f0*/  BAR.SYNC.DEFER_BLOCKING 0x0 ;  /* 0x0000000000007b1d */ /* 0x000fec0000010000 */
[----:B------:R1:W-:Y:S04]  /*0700*/  @!P3 STS [R16+UR4], R19 ;  /* 0x000000131000b988 */ /* 0x0003e80008000804 */
[----:B------:R2:W-:Y:S04]  /*0710*/  @!P3 STS [R16+UR4+0x10], R21 ;  /* 0x000010151000b988 */ /* 0x0005e80008000804 */
[----:B------:R-:W-:Y:S01]  /*0720*/  @!P3 STS [R16+UR4+0x20], R23 ;  /* 0x000020171000b988 */ /* 0x000fe20008000804 */
[----:B-1----:R-:W1:Y:S03]  /*0730*/  LDC.64 R18, c[0x0][0x220] ;  /* 0x00008800ff127b82 */ /* 0x002e660000000a00 */
[----:B------:R-:W-:Y:S01]  /*0740*/  @!P3 STS [R16+UR4+0x30], R25 ;  /* 0x000030191000b988 */ /* 0x000fe20008000804 */
[----:B--2---:R-:W-:-:S04]  /*0750*/  LOP3.LUT R21, R0, 0x1f, R3, 0xf8, !PT ;  /* 0x0000001f00157812 */ /* 0x004fc800078ef803 */
[----:B------:R-:W-:Y:S06]  /*0760*/  BAR.SYNC.DEFER_BLOCKING 0x0 ;  /* 0x0000000000007b1d */ /* 0x000fec0000010000 */
[----:B------:R-:W2:Y:S04]  /*0770*/  @!P2 LDS R2, [R9+UR4] ;  /* 0x000000040902a984 */ /* 0x000ea80008000800 */
[----:B--2---:R-:W2:Y:S02]  /*0780*/  SHFL.BFLY PT, R5, R2, 0x2, 0x1f ;  /* 0x0c401f0002057f89 */ /* 0x004ea400000e0000 */
[----:B--2---:R-:W-:Y:S01]  /*0790*/  FADD R12, R2, R5 ;  /* 0x00000005020c7221 */ /* 0x004fe20000000000 */
[----:B------:R-:W-:-:S04]  /*07a0*/  IMAD.MOV.U32 R2, RZ, RZ, 0x3d800000 ;  /* 0x3d800000ff027424 */ /* 0x000fc800078e00ff */
[----:B------:R-:W2:Y:S02]  /*07b0*/  SHFL.BFLY PT, R5, R12, 0x1, 0x1f ;  /* 0x0c201f000c057f89 */ /* 0x000ea400000e0000 */
[----:B--2---:R-:W-:Y:S02]  /*07c0*/  FADD R14, R12, R5 ;  /* 0x000000050c0e7221 */ /* 0x004fe40000000000 */
[----:B------:R-:W2:Y:S03]  /*07d0*/  LDC.64 R12, c[0x0][0x210] ;  /* 0x00008400ff0c7b82 */ /* 0x000ea60000000a00 */
[----:B------:R-:W-:Y:S05]  /*07e0*/  @P0 STS [R9+UR4], R14 ;  /* 0x0000000e09000988 */ /* 0x000fea0008000804 */
[----:B------:R-:W-:Y:S01]  /*07f0*/  BAR.SYNC.DEFER_BLOCKING 0x0 ;  /* 0x0000000000007b1d */ /* 0x000fe20000010000 */
[----:B------:R-:W-:-:S04]  /*0800*/  ISETP.GE.AND P0, PT, R21, 0x400, PT ;  /* 0x000004001500780c */ /* 0x000fc80003f06270 */
[----:B------:R-:W-:Y:S01]  /*0810*/  ISETP.EQ.AND P0, PT, R10, RZ, !P0 ;  /* 0x000000ff0a00720c */ /* 0x000fe20004702270 */
[----:B------:R-:W-:Y:S04]  /*0820*/  LDS R4, [R15+UR4] ;  /* 0x000000040f047984 */ /* 0x000fe80008000800 */
[----:B------:R-:W-:Y:S04]  /*0830*/  LDS R5, [R15+UR4+0x10] ;  /* 0x000010040f057984 */ /* 0x000fe80008000800 */
[----:B------:R-:W-:Y:S04]  /*0840*/  LDS R6, [R15+UR4+0x20] ;  /* 0x000020040f067984 */ /* 0x000fe80008000800 */
[----:B------:R-:W3:Y:S01]  /*0850*/  LDS R7, [R15+UR4+0x30] ;  /* 0x000030040f077984 */ /* 0x000ee20008000800 */
[----:B------:R-:W-:Y:S06]  /*0860*/  BAR.SYNC.DEFER_BLOCKING 0x0 ;  /* 0x0000000000007b1d */ /* 0x000fec0000010000 */
[----:B---3--:R1:W-:Y:S02]  /*0870*/  STS.128 [R17], R4 ;  /* 0x0000000411007388 */ /* 0x0083e40000000c00 */
[----:B------:R-:W-:Y:S01]  /*0880*/  BAR.SYNC.DEFER_BLOCKING 0x0 ;  /* 0x0000000000007b1d */ /* 0x000fe20000010000 */
[----:B-1----:R-:W-:-:S05]  /*0890*/  IMAD.WIDE R4, R21, 0x4, R18 ;  /* 0x0000000415047825 */ /* 0x002fca00078e0212 */
[----:B------:R-:W1:Y:S02]  /*08a0*/  LDS R11, [R11] ;  /* 0x000000000b0b7984 */ /* 0x000e640000000800 */
[----:B-1----:R-:W-:Y:S01]  /*08b0*/  FFMA R0, R11, R2, 9.9999997473787516356e-06 ;  /* 0x3727c5ac0b007423 */ /* 0x002fe20000000002 */
[----:B--2---:R-:W-:-:S03]  /*08c0*/  IMAD.WIDE R2, R21, 0x4, R12 ;  /* 0x0000000415027825 */ /* 0x004fc600078e020c */
[----:B------:R-:W1:Y:S01]  /*08d0*/  MUFU.RSQ R9, R0 ;  /* 0x0000000000097308 */ /* 0x000e620000001400 */
[----:B------:R-:W-:Y:S06]  /*08e0*/  BAR.SYNC.DEFER_BLOCKING 0x0 ;  /* 0x0000000000007b1d */ /* 0x000fec0000010000 */
[----:B-1----:R1:W-:Y:S01]  /*08f0*/  @P0 STG.E desc[UR6][R2.64], R9 ;  /* 0x0000000902000986 */ /* 0x0023e2000c101906 */
[----:B------:R-:W-:Y:S05]  /*0900*/  @!P0 EXIT ;  /* 0x000000000000894d */ /* 0x000fea0003800000 */
[----:B-1----:R-:W-:-:S05]  /*0910*/  FMUL R3, R8, 0.0625 ;  /* 0x3d80000008037820 */ /* 0x002fca0000400000 */
[----:B------:R-:W-:Y:S01]  /*0920*/  STG.E desc[UR6][R4.64], R3 ;  /* 0x0000000304007986 */ /* 0x000fe2000c101906 */
[----:B------:R-:W-:Y:S05]  /*0930*/  EXIT ;  /* 0x000000000000794d */ /* 0x000fea0003800000 */
.L_x_0:
[----:B------:R-:W-:-:S00]  /*0940*/  BRA `(.L_x_0) ;  /* 0xfffffffc00fc7947 */ /* 0x000fc0000383ffff */
[----:B------:R-:W-:-:S00]  /*0950*/  NOP ;  /* 0x0000000000007918 */ /* 0x000fc00000000000 */
        /* <DEDUP_REMOVED lines=10> */
.L_x_1:


//--------------------- .nv.global.init           --------------------------
	.section	.nv.global.init,"aw",@progbits
.nv.global.init:
	.type		_$_str,@object
	.size		_$_str,(.L_0 - _$_str)
_$_str:
        /*0000*/ 	.byte	0x5f, 0x5f, 0x43, 0x55, 0x44, 0x41, 0x5f, 0x46, 0x54, 0x5a, 0x00
.L_0:


//--------------------- .nv.shared.triton_per_fused__native_batch_norm_legit_4 --------------------------
	.section	.nv.shared.triton_per_fused__native_batch_norm_legit_4,"aw",@nobits
	.sectionflags	@""
	.align	16
	.zero		1024


//--------------------- .nv.constant0.triton_per_fused__native_batch_norm_legit_4 --------------------------
	.section	.nv.constant0.triton_per_fused__native_batch_norm_legit_4,"a",@progbits
	.sectionflags	@""
	.align	4
.nv.constant0.triton_per_fused__native_batch_norm_legit_4:
	.zero		560
